//
// Generated by NVIDIA NVVM Compiler
//
// Compiler Build ID: CL-36424714
// Cuda compilation tools, release 13.0, V13.0.88
// Based on NVVM 20.0.0
//

.version 9.0
.target sm_100
.address_size 64

	// .globl	_Z16sumMatrixOnGPU1DPfS_S_ii

.visible .entry _Z16sumMatrixOnGPU1DPfS_S_ii(
	.param .u64 .ptr .align 1 _Z16sumMatrixOnGPU1DPfS_S_ii_param_0,
	.param .u64 .ptr .align 1 _Z16sumMatrixOnGPU1DPfS_S_ii_param_1,
	.param .u64 .ptr .align 1 _Z16sumMatrixOnGPU1DPfS_S_ii_param_2,
	.param .u32 _Z16sumMatrixOnGPU1DPfS_S_ii_param_3,
	.param .u32 _Z16sumMatrixOnGPU1DPfS_S_ii_param_4
)
{
	.reg .pred 	%p<11>;
	.reg .b32 	%r<20>;
	.reg .b32 	%f<46>;
	.reg .b64 	%rd<75>;

	ld.param.u64 	%rd13, [_Z16sumMatrixOnGPU1DPfS_S_ii_param_0];
	ld.param.u64 	%rd14, [_Z16sumMatrixOnGPU1DPfS_S_ii_param_1];
	ld.param.u64 	%rd15, [_Z16sumMatrixOnGPU1DPfS_S_ii_param_2];
	ld.param.u32 	%r5, [_Z16sumMatrixOnGPU1DPfS_S_ii_param_3];
	ld.param.u32 	%r6, [_Z16sumMatrixOnGPU1DPfS_S_ii_param_4];
	cvta.to.global.u64 	%rd1, %rd15;
	cvta.to.global.u64 	%rd2, %rd14;
	cvta.to.global.u64 	%rd3, %rd13;
	mov.u32 	%r7, %tid.x;
	mov.u32 	%r8, %ctaid.x;
	mov.u32 	%r9, %ntid.x;
	mad.lo.s32 	%r1, %r8, %r9, %r7;
	setp.ge.u32 	%p1, %r1, %r5;
	@%p1 bra 	$L__BB0_13;
	cvt.s64.s32 	%rd4, %r6;
	setp.lt.s32 	%p2, %r6, 1;
	@%p2 bra 	$L__BB0_13;
	setp.lt.u32 	%p3, %r6, 8;
	mov.b64 	%rd73, 0;
	@%p3 bra 	$L__BB0_5;
	and.b64  	%rd73, %rd4, 2147483640;
	shl.b32 	%r2, %r5, 3;
	mul.wide.s32 	%rd21, %r5, 4;
	mov.u32 	%r19, %r1;
	mov.u64 	%rd71, %rd73;
$L__BB0_4:
	.pragma "nounroll";
	mul.wide.s32 	%rd17, %r19, 4;
	add.s64 	%rd18, %rd3, %rd17;
	ld.global.f32 	%f1, [%rd18];
	add.s64 	%rd19, %rd2, %rd17;
	ld.global.f32 	%f2, [%rd19];
	add.f32 	%f3, %f1, %f2;
	add.s64 	%rd20, %rd1, %rd17;
	st.global.f32 	[%rd20], %f3;
	add.s64 	%rd22, %rd18, %rd21;
	ld.global.f32 	%f4, [%rd22];
	add.s64 	%rd23, %rd19, %rd21;
	ld.global.f32 	%f5, [%rd23];
	add.f32 	%f6, %f4, %f5;
	add.s64 	%rd24, %rd20, %rd21;
	st.global.f32 	[%rd24], %f6;
	add.s64 	%rd25, %rd22, %rd21;
	ld.global.f32 	%f7, [%rd25];
	add.s64 	%rd26, %rd23, %rd21;
	ld.global.f32 	%f8, [%rd26];
	add.f32 	%f9, %f7, %f8;
	add.s64 	%rd27, %rd24, %rd21;
	st.global.f32 	[%rd27], %f9;
	add.s64 	%rd28, %rd25, %rd21;
	ld.global.f32 	%f10, [%rd28];
	add.s64 	%rd29, %rd26, %rd21;
	ld.global.f32 	%f11, [%rd29];
	add.f32 	%f12, %f10, %f11;
	add.s64 	%rd30, %rd27, %rd21;
	st.global.f32 	[%rd30], %f12;
	add.s64 	%rd31, %rd28, %rd21;
	ld.global.f32 	%f13, [%rd31];
	add.s64 	%rd32, %rd29, %rd21;
	ld.global.f32 	%f14, [%rd32];
	add.f32 	%f15, %f13, %f14;
	add.s64 	%rd33, %rd30, %rd21;
	st.global.f32 	[%rd33], %f15;
	add.s64 	%rd34, %rd31, %rd21;
	ld.global.f32 	%f16, [%rd34];
	add.s64 	%rd35, %rd32, %rd21;
	ld.global.f32 	%f17, [%rd35];
	add.f32 	%f18, %f16, %f17;
	add.s64 	%rd36, %rd33, %rd21;
	st.global.f32 	[%rd36], %f18;
	add.s64 	%rd37, %rd34, %rd21;
	ld.global.f32 	%f19, [%rd37];
	add.s64 	%rd38, %rd35, %rd21;
	ld.global.f32 	%f20, [%rd38];
	add.f32 	%f21, %f19, %f20;
	add.s64 	%rd39, %rd36, %rd21;
	st.global.f32 	[%rd39], %f21;
	add.s64 	%rd40, %rd37, %rd21;
	ld.global.f32 	%f22, [%rd40];
	add.s64 	%rd41, %rd38, %rd21;
	ld.global.f32 	%f23, [%rd41];
	add.f32 	%f24, %f22, %f23;
	add.s64 	%rd42, %rd39, %rd21;
	st.global.f32 	[%rd42], %f24;
	add.s64 	%rd71, %rd71, -8;
	add.s32 	%r19, %r19, %r2;
	setp.ne.s64 	%p4, %rd71, 0;
	@%p4 bra 	$L__BB0_4;
$L__BB0_5:
	and.b32  	%r10, %r6, 7;
	setp.eq.s32 	%p5, %r10, 0;
	@%p5 bra 	$L__BB0_13;
	and.b64  	%rd43, %rd4, 7;
	add.s64 	%rd44, %rd43, -1;
	setp.lt.u64 	%p6, %rd44, 3;
	@%p6 bra 	$L__BB0_8;
	cvt.u32.u64 	%r11, %rd73;
	mad.lo.s32 	%r12, %r5, %r11, %r1;
	mul.wide.s32 	%rd45, %r12, 4;
	add.s64 	%rd46, %rd3, %rd45;
	ld.global.f32 	%f25, [%rd46];
	add.s64 	%rd47, %rd2, %rd45;
	ld.global.f32 	%f26, [%rd47];
	add.f32 	%f27, %f25, %f26;
	add.s64 	%rd48, %rd1, %rd45;
	st.global.f32 	[%rd48], %f27;
	mul.wide.s32 	%rd49, %r5, 4;
	add.s64 	%rd50, %rd46, %rd49;
	ld.global.f32 	%f28, [%rd50];
	add.s64 	%rd51, %rd47, %rd49;
	ld.global.f32 	%f29, [%rd51];
	add.f32 	%f30, %f28, %f29;
	add.s64 	%rd52, %rd48, %rd49;
	st.global.f32 	[%rd52], %f30;
	add.s64 	%rd53, %rd50, %rd49;
	ld.global.f32 	%f31, [%rd53];
	add.s64 	%rd54, %rd51, %rd49;
	ld.global.f32 	%f32, [%rd54];
	add.f32 	%f33, %f31, %f32;
	add.s64 	%rd55, %rd52, %rd49;
	st.global.f32 	[%rd55], %f33;
	add.s64 	%rd56, %rd53, %rd49;
	ld.global.f32 	%f34, [%rd56];
	add.s64 	%rd57, %rd54, %rd49;
	ld.global.f32 	%f35, [%rd57];
	add.f32 	%f36, %f34, %f35;
	add.s64 	%rd58, %rd55, %rd49;
	st.global.f32 	[%rd58], %f36;
	add.s64 	%rd73, %rd73, 4;
$L__BB0_8:
	and.b32  	%r13, %r6, 3;
	setp.eq.s32 	%p7, %r13, 0;
	@%p7 bra 	$L__BB0_13;
	setp.eq.s32 	%p8, %r13, 1;
	@%p8 bra 	$L__BB0_11;
	cvt.u32.u64 	%r14, %rd73;
	mad.lo.s32 	%r15, %r5, %r14, %r1;
	mul.wide.s32 	%rd59, %r15, 4;
	add.s64 	%rd60, %rd3, %rd59;
	ld.global.f32 	%f37, [%rd60];
	add.s64 	%rd61, %rd2, %rd59;
	ld.global.f32 	%f38, [%rd61];
	add.f32 	%f39, %f37, %f38;
	add.s64 	%rd62, %rd1, %rd59;
	st.global.f32 	[%rd62], %f39;
	mul.wide.s32 	%rd63, %r5, 4;
	add.s64 	%rd64, %rd60, %rd63;
	ld.global.f32 	%f40, [%rd64];
	add.s64 	%rd65, %rd61, %rd63;
	ld.global.f32 	%f41, [%rd65];
	add.f32 	%f42, %f40, %f41;
	add.s64 	%rd66, %rd62, %rd63;
	st.global.f32 	[%rd66], %f42;
	add.s64 	%rd73, %rd73, 2;
$L__BB0_11:
	and.b32  	%r16, %r6, 1;
	setp.eq.b32 	%p9, %r16, 1;
	not.pred 	%p10, %p9;
	@%p10 bra 	$L__BB0_13;
	cvt.u32.u64 	%r17, %rd73;
	mad.lo.s32 	%r18, %r5, %r17, %r1;
	mul.wide.s32 	%rd67, %r18, 4;
	add.s64 	%rd68, %rd3, %rd67;
	ld.global.f32 	%f43, [%rd68];
	add.s64 	%rd69, %rd2, %rd67;
	ld.global.f32 	%f44, [%rd69];
	add.f32 	%f45, %f43, %f44;
	add.s64 	%rd70, %rd1, %rd67;
	st.global.f32 	[%rd70], %f45;
$L__BB0_13:
	ret;

}


// ===== COMPILED SASS (sm_100) =====

	.target	sm_100

	.elftype	@"ET_EXEC"


//--------------------- .note.nv.tkinfo           --------------------------
	.section	.note.nv.tkinfo,"",@"SHT_NOTE"
	.sectionflags	@"SHF_NOTE_NV_TKINFO"
	.tkinfo
        /*0018*/ 	.word	0x00000002
        /*0030*/ 	.string	""
        /*0030*/ 	.string	"ptxas"
        /*0030*/ 	.string	"Cuda compilation tools, release 13.0, V13.0.88"
        /*0030*/ 	.string	"Build cuda_13.0.r13.0/compiler.36424714_0"
        /*0030*/ 	.string	"-arch sm_100 -m 64 "



//--------------------- .note.nv.cuinfo           --------------------------
	.section	.note.nv.cuinfo,"",@"SHT_NOTE"
	.sectionflags	@"SHF_NOTE_NV_CUINFO"
        /*0018*/ 	.short	0x0002
        /*001a*/ 	.short	0x0064
        /*001c*/ 	.short	0x0082
	.zero		2


//--------------------- .nv.info                  --------------------------
	.section	.nv.info,"",@"SHT_CUDA_INFO"
	.align	4


	//----- nvinfo : EIATTR_REGCOUNT
	.align		4
        /*0000*/ 	.byte	0x04, 0x2f
        /*0002*/ 	.short	(.L_1 - .L_0)
	.align		4
.L_0:
        /*0004*/ 	.word	index@(_Z16sumMatrixOnGPU1DPfS_S_ii)
        /*0008*/ 	.word	0x0000001e


	//----- nvinfo : EIATTR_FRAME_SIZE
	.align		4
.L_1:
        /*000c*/ 	.byte	0x04, 0x11
        /*000e*/ 	.short	(.L_3 - .L_2)
	.align		4
.L_2:
        /*0010*/ 	.word	index@(_Z16sumMatrixOnGPU1DPfS_S_ii)
        /*0014*/ 	.word	0x00000000


	//----- nvinfo : EIATTR_MIN_STACK_SIZE
	.align		4
.L_3:
        /*0018*/ 	.byte	0x04, 0x12
        /*001a*/ 	.short	(.L_5 - .L_4)
	.align		4
.L_4:
        /*001c*/ 	.word	index@(_Z16sumMatrixOnGPU1DPfS_S_ii)
        /*0020*/ 	.word	0x00000000
.L_5:


//--------------------- .nv.compat                --------------------------
	.section	.nv.compat,"",@"SHT_CUDA_COMPAT_INFO"
	.align	4
        /*0000*/ 	.byte	0x02, 0x09, 0x00, 0x00, 0x02, 0x02, 0x01, 0x00, 0x02, 0x05, 0x05, 0x00, 0x03, 0x07, 0x01, 0x01
        /*0010*/ 	.byte	0x02, 0x03, 0x00, 0x00, 0x02, 0x06, 0x01, 0x00, 0x04, 0x0b, 0x08, 0x00, 0x09, 0x00, 0x00, 0x00
        /*0020*/ 	.byte	0x00, 0x00, 0x00, 0x00


//--------------------- .nv.info._Z16sumMatrixOnGPU1DPfS_S_ii --------------------------
	.section	.nv.info._Z16sumMatrixOnGPU1DPfS_S_ii,"",@"SHT_CUDA_INFO"
	.sectionflags	@""
	.align	4


	//----- nvinfo : EIATTR_CUDA_API_VERSION
	.align		4
        /*0000*/ 	.byte	0x04, 0x37
        /*0002*/ 	.short	(.L_7 - .L_6)
.L_6:
        /*0004*/ 	.word	0x00000082


	//----- nvinfo : EIATTR_KPARAM_INFO
	.align		4
.L_7:
        /*0008*/ 	.byte	0x04, 0x17
        /*000a*/ 	.short	(.L_9 - .L_8)
.L_8:
        /*000c*/ 	.word	0x00000000
        /*0010*/ 	.short	0x0004
        /*0012*/ 	.short	0x001c
        /*0014*/ 	.byte	0x00, 0xf0, 0x11, 0x00


	//----- nvinfo : EIATTR_KPARAM_INFO
	.align		4
.L_9:
        /*0018*/ 	.byte	0x04, 0x17
        /*001a*/ 	.short	(.L_11 - .L_10)
.L_10:
        /*001c*/ 	.word	0x00000000
        /*0020*/ 	.short	0x0003
        /*0022*/ 	.short	0x0018
        /*0024*/ 	.byte	0x00, 0xf0, 0x11, 0x00


	//----- nvinfo : EIATTR_KPARAM_INFO
	.align		4
.L_11:
        /*0028*/ 	.byte	0x04, 0x17
        /*002a*/ 	.short	(.L_13 - .L_12)
.L_12:
        /*002c*/ 	.word	0x00000000
        /*0030*/ 	.short	0x0002
        /*0032*/ 	.short	0x0010
        /*0034*/ 	.byte	0x00, 0xf5, 0x21, 0x00


	//----- nvinfo : EIATTR_KPARAM_INFO
	.align		4
.L_13:
        /*0038*/ 	.byte	0x04, 0x17
        /*003a*/ 	.short	(.L_15 - .L_14)
.L_14:
        /*003c*/ 	.word	0x00000000
        /*0040*/ 	.short	0x0001
        /*0042*/ 	.short	0x0008
        /*0044*/ 	.byte	0x00, 0xf5, 0x21, 0x00


	//----- nvinfo : EIATTR_KPARAM_INFO
	.align		4
.L_15:
        /*0048*/ 	.byte	0x04, 0x17
        /*004a*/ 	.short	(.L_17 - .L_16)
.L_16:
        /*004c*/ 	.word	0x00000000
        /*0050*/ 	.short	0x0000
        /*0052*/ 	.short	0x0000
        /*0054*/ 	.byte	0x00, 0xf5, 0x21, 0x00


	//----- nvinfo : EIATTR_SPARSE_MMA_MASK
	.align		4
.L_17:
        /*0058*/ 	.byte	0x03, 0x50
        /*005a*/ 	.short	0x0000


	//----- nvinfo : EIATTR_MAXREG_COUNT
	.align		4
        /*005c*/ 	.byte	0x03, 0x1b
        /*005e*/ 	.short	0x00ff


	//----- nvinfo : EIATTR_MERCURY_ISA_VERSION
	.align		4
        /*0060*/ 	.byte	0x03, 0x5f
        /*0062*/ 	.short	0x0101


	//----- nvinfo : EIATTR_VRC_CTA_INIT_COUNT
	.align		4
        /*0064*/ 	.byte	0x02, 0x4a
	.zero		1
	.zero		1


	//----- nvinfo : EIATTR_EXIT_INSTR_OFFSETS
	.align		4
        /*0068*/ 	.byte	0x04, 0x1c
        /*006a*/ 	.short	(.L_19 - .L_18)


	//   ....[0]....
.L_18:
        /*006c*/ 	.word	0x00000070


	//   ....[1]....
        /*0070*/ 	.word	0x000000a0


	//   ....[2]....
        /*0074*/ 	.word	0x00000550


	//   ....[3]....
        /*0078*/ 	.word	0x000007e0


	//   ....[4]....
        /*007c*/ 	.word	0x00000960


	//   ....[5]....
        /*0080*/ 	.word	0x00000a20


	//----- nvinfo : EIATTR_CBANK_PARAM_SIZE
	.align		4
.L_19:
        /*0084*/ 	.byte	0x03, 0x19
        /*0086*/ 	.short	0x0020


	//----- nvinfo : EIATTR_PARAM_CBANK
	.align		4
        /*0088*/ 	.byte	0x04, 0x0a
        /*008a*/ 	.short	(.L_21 - .L_20)
	.align		4
.L_20:
        /*008c*/ 	.word	index@(.nv.constant0._Z16sumMatrixOnGPU1DPfS_S_ii)
        /*0090*/ 	.short	0x0380
        /*0092*/ 	.short	0x0020


	//----- nvinfo : EIATTR_SW_WAR
	.align		4
.L_21:
        /*0094*/ 	.byte	0x04, 0x36
        /*0096*/ 	.short	(.L_23 - .L_22)
.L_22:
        /*0098*/ 	.word	0x00000008
.L_23:


//--------------------- .nv.callgraph             --------------------------
	.section	.nv.callgraph,"",@"SHT_CUDA_CALLGRAPH"
	.align	4
	.sectionentsize	8
	.align		4
        /*0000*/ 	.word	0x00000000
	.align		4
        /*0004*/ 	.word	0xffffffff
	.align		4
        /*0008*/ 	.word	0x00000000
	.align		4
        /*000c*/ 	.word	0xfffffffe
	.align		4
        /*0010*/ 	.word	0x00000000
	.align		4
        /*0014*/ 	.word	0xfffffffd
	.align		4
        /*0018*/ 	.word	0x00000000
	.align		4
        /*001c*/ 	.word	0xfffffffc


//--------------------- .text._Z16sumMatrixOnGPU1DPfS_S_ii --------------------------
	.section	.text._Z16sumMatrixOnGPU1DPfS_S_ii,"ax",@progbits
	.align	128
        .global         _Z16sumMatrixOnGPU1DPfS_S_ii
        .type           _Z16sumMatrixOnGPU1DPfS_S_ii,@function
        .size           _Z16sumMatrixOnGPU1DPfS_S_ii,(.L_x_5 - _Z16sumMatrixOnGPU1DPfS_S_ii)
        .other          _Z16sumMatrixOnGPU1DPfS_S_ii,@"STO_CUDA_ENTRY STV_DEFAULT"
_Z16sumMatrixOnGPU1DPfS_S_ii:
.text._Z16sumMatrixOnGPU1DPfS_S_ii:
[----:B------:R-:W-:Y:S01]  /*0000*/  LDC R1, c[0x0][0x37c] ;  /* 0x0000df00ff017b82 */ /* 0x000fe20000000800 */
[----:B------:R-:W0:Y:S07]  /*0010*/  S2R R3, SR_TID.X ;  /* 0x0000000000037919 */ /* 0x000e2e0000002100 */
[----:B------:R-:W0:Y:S08]  /*0020*/  S2UR UR4, SR_CTAID.X ;  /* 0x00000000000479c3 */ /* 0x000e300000002500 */
[----:B------:R-:W0:Y:S08]  /*0030*/  LDC R2, c[0x0][0x360] ;  /* 0x0000d800ff027b82 */ /* 0x000e300000000800 */
[----:B------:R-:W1:Y:S01]  /*0040*/  LDC R0, c[0x0][0x398] ;  /* 0x0000e600ff007b82 */ /* 0x000e620000000800 */
[----:B0-----:R-:W-:-:S05]  /*0050*/  IMAD R3, R2, UR4, R3 ;  /* 0x0000000402037c24 */ /* 0x001fca000f8e0203 */
[----:B-1----:R-:W-:-:S13]  /*0060*/  ISETP.GE.U32.AND P0, PT, R3, R0, PT ;  /* 0x000000000300720c */ /* 0x002fda0003f06070 */
[----:B------:R-:W-:Y:S05]  /*0070*/  @P0 EXIT ;  /* 0x000000000000094d */ /* 0x000fea0003800000 */
[----:B------:R-:W0:Y:S02]  /*0080*/  LDC R2, c[0x0][0x39c] ;  /* 0x0000e700ff027b82 */ /* 0x000e240000000800 */
[----:B0-----:R-:W-:-:S13]  /*0090*/  ISETP.GE.AND P0, PT, R2, 0x1, PT ;  /* 0x000000010200780c */ /* 0x001fda0003f06270 */
[----:B------:R-:W-:Y:S05]  /*00a0*/  @!P0 EXIT ;  /* 0x000000000000894d */ /* 0x000fea0003800000 */
[C---:B------:R-:W-:Y:S01]  /*00b0*/  ISETP.GE.U32.AND P0, PT, R2.reuse, 0x8, PT ;  /* 0x000000080200780c */ /* 0x040fe20003f06070 */
[----:B------:R-:W0:Y:S01]  /*00c0*/  LDCU.64 UR4, c[0x0][0x358] ;  /* 0x00006b00ff0477ac */ /* 0x000e220008000a00 */
[----:B------:R-:W-:Y:S01]  /*00d0*/  HFMA2 R4, -RZ, RZ, 0, 0 ;  /* 0x00000000ff047431 */ /* 0x000fe200000001ff */
[----:B------:R-:W-:-:S10]  /*00e0*/  LOP3.LUT P1, RZ, R2, 0x7, RZ, 0xc0, !PT ;  /* 0x0000000702ff7812 */ /* 0x000fd4000782c0ff */
[----:B------:R-:W-:Y:S05]  /*00f0*/  @!P0 BRA `(.L_x_0) ;  /* 0x0000000400148947 */ /* 0x000fea0003800000 */
[----:B------:R-:W-:Y:S02]  /*0100*/  LOP3.LUT R4, R2, 0x7ffffff8, RZ, 0xc0, !PT ;  /* 0x7ffffff802047812 */ /* 0x000fe400078ec0ff */
[----:B------:R-:W-:Y:S02]  /*0110*/  MOV R7, R3 ;  /* 0x0000000300077202 */ /* 0x000fe40000000f00 */
[----:B------:R-:W-:Y:S02]  /*0120*/  MOV R5, RZ ;  /* 0x000000ff00057202 */ /* 0x000fe40000000f00 */
[----:B------:R-:W-:-:S07]  /*0130*/  MOV R6, R4 ;  /* 0x0000000400067202 */ /* 0x000fce0000000f00 */
.L_x_1:
[----:B------:R-:W1:Y:S08]  /*0140*/  LDC.64 R12, c[0x0][0x380] ;  /* 0x0000e000ff0c7b82 */ /* 0x000e700000000a00 */
[----:B--2---:R-:W2:Y:S08]  /*0150*/  LDC.64 R10, c[0x0][0x388] ;  /* 0x0000e200ff0a7b82 */ /* 0x004eb00000000a00 */
[----:B------:R-:W3:Y:S01]  /*0160*/  LDC.64 R8, c[0x0][0x390] ;  /* 0x0000e400ff087b82 */ /* 0x000ee20000000a00 */
[----:B-1----:R-:W-:-:S05]  /*0170*/  IMAD.WIDE R12, R7, 0x4, R12 ;  /* 0x00000004070c7825 */ /* 0x002fca00078e020c */
[----:B0-----:R-:W4:Y:S01]  /*0180*/  LDG.E R14, desc[UR4][R12.64] ;  /* 0x000000040c0e7981 */ /* 0x001f22000c1e1900 */
[----:B--2---:R-:W-:-:S05]  /*0190*/  IMAD.WIDE R10, R7, 0x4, R10 ;  /* 0x00000004070a7825 */ /* 0x004fca00078e020a */
[----:B------:R-:W4:Y:S01]  /*01a0*/  LDG.E R15, desc[UR4][R10.64] ;  /* 0x000000040a0f7981 */ /* 0x000f22000c1e1900 */
[----:B------:R-:W-:-:S04]  /*01b0*/  IMAD.WIDE R16, R0, 0x4, R12 ;  /* 0x0000000400107825 */ /* 0x000fc800078e020c */
[----:B---3--:R-:W-:-:S04]  /*01c0*/  IMAD.WIDE R8, R7, 0x4, R8 ;  /* 0x0000000407087825 */ /* 0x008fc800078e0208 */
[----:B----4-:R-:W-:Y:S01]  /*01d0*/  FADD R23, R14, R15 ;  /* 0x0000000f0e177221 */ /* 0x010fe20000000000 */
[----:B------:R-:W-:-:S04]  /*01e0*/  IMAD.WIDE R14, R0, 0x4, R10 ;  /* 0x00000004000e7825 */ /* 0x000fc800078e020a */
[----:B------:R0:W-:Y:S04]  /*01f0*/  STG.E desc[UR4][R8.64], R23 ;  /* 0x0000001708007986 */ /* 0x0001e8000c101904 */
[----:B------:R-:W2:Y:S04]  /*0200*/  LDG.E R20, desc[UR4][R16.64] ;  /* 0x0000000410147981 */ /* 0x000ea8000c1e1900 */
[----:B------:R-:W2:Y:S01]  /*0210*/  LDG.E R21, desc[UR4][R14.64] ;  /* 0x000000040e157981 */ /* 0x000ea2000c1e1900 */
[----:B------:R-:W-:-:S04]  /*0220*/  IMAD.WIDE R18, R0, 0x4, R8 ;  /* 0x0000000400127825 */ /* 0x000fc800078e0208 */
[----:B------:R-:W-:-:S04]  /*0230*/  IMAD.WIDE R10, R0, 0x4, R16 ;  /* 0x00000004000a7825 */ /* 0x000fc800078e0210 */
[----:B------:R-:W-:-:S04]  /*0240*/  IMAD.WIDE R12, R0, 0x4, R14 ;  /* 0x00000004000c7825 */ /* 0x000fc800078e020e */
[----:B--2---:R-:W-:-:S05]  /*0250*/  FADD R25, R20, R21 ;  /* 0x0000001514197221 */ /* 0x004fca0000000000 */
[----:B------:R1:W-:Y:S04]  /*0260*/  STG.E desc[UR4][R18.64], R25 ;  /* 0x0000001912007986 */ /* 0x0003e8000c101904 */
[----:B------:R-:W2:Y:S04]  /*0270*/  LDG.E R22, desc[UR4][R10.64] ;  /* 0x000000040a167981 */ /* 0x000ea8000c1e1900 */
[----:B------:R-:W2:Y:S01]  /*0280*/  LDG.E R27, desc[UR4][R12.64] ;  /* 0x000000040c1b7981 */ /* 0x000ea2000c1e1900 */
[----:B------:R-:W-:-:S04]  /*0290*/  IMAD.WIDE R20, R0, 0x4, R18 ;  /* 0x0000000400147825 */ /* 0x000fc800078e0212 */
[----:B------:R-:W-:-:S04]  /*02a0*/  IMAD.WIDE R16, R0, 0x4, R10 ;  /* 0x0000000400107825 */ /* 0x000fc800078e020a */
[----:B0-----:R-:W-:-:S04]  /*02b0*/  IMAD.WIDE R8, R0, 0x4, R12 ;  /* 0x0000000400087825 */ /* 0x001fc800078e020c */
[----:B--2---:R-:W-:-:S05]  /*02c0*/  FADD R27, R22, R27 ;  /* 0x0000001b161b7221 */ /* 0x004fca0000000000 */
        /* <DEDUP_REMOVED lines=8> */
[----:B------:R-:W3:Y:S04]  /*0350*/  LDG.E R22, desc[UR4][R10.64] ;  /* 0x000000040a167981 */ /* 0x000ee8000c1e1900 */
[----:B-1----:R-:W3:Y:S01]  /*0360*/  LDG.E R25, desc[UR4][R12.64] ;  /* 0x000000040c197981 */ /* 0x002ee2000c1e1900 */
[----:B------:R-:W-:-:S04]  /*0370*/  IMAD.WIDE R18, R0, 0x4, R14 ;  /* 0x0000000400127825 */ /* 0x000fc800078e020e */
[----:B------:R-:W-:-:S04]  /*0380*/  IMAD.WIDE R16, R0, 0x4, R10 ;  /* 0x0000000400107825 */ /* 0x000fc800078e020a */
[----:B------:R-:W-:-:S04]  /*0390*/  IMAD.WIDE R8, R0, 0x4, R12 ;  /* 0x0000000400087825 */ /* 0x000fc800078e020c */
[----:B---3--:R-:W-:-:S05]  /*03a0*/  FADD R25, R22, R25 ;  /* 0x0000001916197221 */ /* 0x008fca0000000000 */
[----:B------:R1:W-:Y:S04]  /*03b0*/  STG.E desc[UR4][R18.64], R25 ;  /* 0x0000001912007986 */ /* 0x0003e8000c101904 */
[----:B------:R-:W3:Y:S04]  /*03c0*/  LDG.E R22, desc[UR4][R16.64] ;  /* 0x0000000410167981 */ /* 0x000ee8000c1e1900 */
[----:B0-----:R-:W3:Y:S01]  /*03d0*/  LDG.E R27, desc[UR4][R8.64] ;  /* 0x00000004081b7981 */ /* 0x001ee2000c1e1900 */
[----:B------:R-:W-:-:S04]  /*03e0*/  IMAD.WIDE R20, R0, 0x4, R18 ;  /* 0x0000000400147825 */ /* 0x000fc800078e0212 */
[----:B------:R-:W-:-:S04]  /*03f0*/  IMAD.WIDE R10, R0, 0x4, R16 ;  /* 0x00000004000a7825 */ /* 0x000fc800078e0210 */
[----:B------:R-:W-:-:S04]  /*0400*/  IMAD.WIDE R12, R0, 0x4, R8 ;  /* 0x00000004000c7825 */ /* 0x000fc800078e0208 */
[----:B---3--:R-:W-:-:S05]  /*0410*/  FADD R27, R22, R27 ;  /* 0x0000001b161b7221 */ /* 0x008fca0000000000 */
[----:B------:R0:W-:Y:S04]  /*0420*/  STG.E desc[UR4][R20.64], R27 ;  /* 0x0000001b14007986 */ /* 0x0001e8000c101904 */
[----:B------:R-:W3:Y:S04]  /*0430*/  LDG.E R22, desc[UR4][R10.64] ;  /* 0x000000040a167981 */ /* 0x000ee8000c1e1900 */
[----:B--2---:R-:W3:Y:S01]  /*0440*/  LDG.E R23, desc[UR4][R12.64] ;  /* 0x000000040c177981 */ /* 0x004ee2000c1e1900 */
[----:B------:R-:W-:-:S04]  /*0450*/  IMAD.WIDE R14, R0, 0x4, R20 ;  /* 0x00000004000e7825 */ /* 0x000fc800078e0214 */
[----:B------:R-:W-:-:S04]  /*0460*/  IMAD.WIDE R16, R0, 0x4, R10 ;  /* 0x0000000400107825 */ /* 0x000fc800078e020a */
[----:B------:R-:W-:Y:S01]  /*0470*/  IMAD.WIDE R8, R0, 0x4, R12 ;  /* 0x0000000400087825 */ /* 0x000fe200078e020c */
[----:B------:R-:W-:-:S03]  /*0480*/  IADD3 R6, P0, PT, R6, -0x8, RZ ;  /* 0xfffffff806067810 */ /* 0x000fc60007f1e0ff */
[----:B---3--:R-:W-:-:S05]  /*0490*/  FADD R23, R22, R23 ;  /* 0x0000001716177221 */ /* 0x008fca0000000000 */
[----:B------:R2:W-:Y:S04]  /*04a0*/  STG.E desc[UR4][R14.64], R23 ;  /* 0x000000170e007986 */ /* 0x0005e8000c101904 */
[----:B------:R-:W0:Y:S04]  /*04b0*/  LDG.E R16, desc[UR4][R16.64] ;  /* 0x0000000410107981 */ /* 0x000e28000c1e1900 */
[----:B------:R-:W0:Y:S01]  /*04c0*/  LDG.E R9, desc[UR4][R8.64] ;  /* 0x0000000408097981 */ /* 0x000e22000c1e1900 */
[----:B------:R-:W-:Y:S02]  /*04d0*/  IADD3.X R5, PT, PT, R5, -0x1, RZ, P0, !PT ;  /* 0xffffffff05057810 */ /* 0x000fe400007fe4ff */
[----:B------:R-:W-:-:S04]  /*04e0*/  ISETP.NE.U32.AND P0, PT, R6, RZ, PT ;  /* 0x000000ff0600720c */ /* 0x000fc80003f05070 */
[----:B------:R-:W-:Y:S01]  /*04f0*/  ISETP.NE.AND.EX P0, PT, R5, RZ, PT, P0 ;  /* 0x000000ff0500720c */ /* 0x000fe20003f05300 */
[C---:B-1----:R-:W-:Y:S01]  /*0500*/  IMAD.WIDE R18, R0.reuse, 0x4, R14 ;  /* 0x0000000400127825 */ /* 0x042fe200078e020e */
[----:B------:R-:W-:-:S03]  /*0510*/  LEA R7, R0, R7, 0x3 ;  /* 0x0000000700077211 */ /* 0x000fc600078e18ff */
[----:B0-----:R-:W-:-:S05]  /*0520*/  FADD R21, R16, R9 ;  /* 0x0000000910157221 */ /* 0x001fca0000000000 */
[----:B------:R2:W-:Y:S03]  /*0530*/  STG.E desc[UR4][R18.64], R21 ;  /* 0x0000001512007986 */ /* 0x0005e6000c101904 */
[----:B------:R-:W-:Y:S05]  /*0540*/  @P0 BRA `(.L_x_1) ;  /* 0xfffffff800fc0947 */ /* 0x000fea000383ffff */
.L_x_0:
[----:B0-----:R-:W-:Y:S05]  /*0550*/  @!P1 EXIT ;  /* 0x000000000000994d */ /* 0x001fea0003800000 */
[----:B------:R-:W-:-:S04]  /*0560*/  LOP3.LUT R5, R2, 0x7, RZ, 0xc0, !PT ;  /* 0x0000000702057812 */ /* 0x000fc800078ec0ff */
[----:B------:R-:W-:-:S04]  /*0570*/  IADD3 R5, P1, PT, R5, -0x1, RZ ;  /* 0xffffffff05057810 */ /* 0x000fc80007f3e0ff */
[----:B------:R-:W-:Y:S02]  /*0580*/  ISETP.GE.U32.AND P0, PT, R5, 0x3, PT ;  /* 0x000000030500780c */ /* 0x000fe40003f06070 */
[----:B------:R-:W-:-:S04]  /*0590*/  IADD3.X R5, PT, PT, RZ, -0x1, RZ, P1, !PT ;  /* 0xffffffffff057810 */ /* 0x000fc80000ffe4ff */
[----:B------:R-:W-:Y:S02]  /*05a0*/  ISETP.GE.U32.AND.EX P0, PT, R5, RZ, PT, P0 ;  /* 0x000000ff0500720c */ /* 0x000fe40003f06100 */
[----:B------:R-:W-:-:S11]  /*05b0*/  LOP3.LUT P1, R5, R2, 0x3, RZ, 0xc0, !PT ;  /* 0x0000000302057812 */ /* 0x000fd6000782c0ff */
[----:B------:R-:W-:Y:S05]  /*05c0*/  @!P0 BRA `(.L_x_2) ;  /* 0x0000000000848947 */ /* 0x000fea0003800000 */
[----:B------:R-:W0:Y:S01]  /*05d0*/  LDC.64 R10, c[0x0][0x380] ;  /* 0x0000e000ff0a7b82 */ /* 0x000e220000000a00 */
[----:B------:R-:W-:-:S07]  /*05e0*/  IMAD R9, R4, R0, R3 ;  /* 0x0000000004097224 */ /* 0x000fce00078e0203 */
[----:B------:R-:W1:Y:S08]  /*05f0*/  LDC.64 R12, c[0x0][0x388] ;  /* 0x0000e200ff0c7b82 */ /* 0x000e700000000a00 */
[----:B------:R-:W3:Y:S01]  /*0600*/  LDC.64 R6, c[0x0][0x390] ;  /* 0x0000e400ff067b82 */ /* 0x000ee20000000a00 */
[----:B0-----:R-:W-:-:S05]  /*0610*/  IMAD.WIDE R10, R9, 0x4, R10 ;  /* 0x00000004090a7825 */ /* 0x001fca00078e020a */
[----:B------:R-:W4:Y:S01]  /*0620*/  LDG.E R8, desc[UR4][R10.64] ;  /* 0x000000040a087981 */ /* 0x000f22000c1e1900 */
[----:B-1----:R-:W-:-:S05]  /*0630*/  IMAD.WIDE R12, R9, 0x4, R12 ;  /* 0x00000004090c7825 */ /* 0x002fca00078e020c */
[----:B--2---:R-:W4:Y:S01]  /*0640*/  LDG.E R15, desc[UR4][R12.64] ;  /* 0x000000040c0f7981 */ /* 0x004f22000c1e1900 */
        /* <DEDUP_REMOVED lines=9> */
[----:B--2---:R-:W-:Y:S01]  /*06e0*/  FADD R23, R18, R19 ;  /* 0x0000001312177221 */ /* 0x004fe20000000000 */
[----:B------:R-:W-:-:S04]  /*06f0*/  IMAD.WIDE R18, R0, 0x4, R16 ;  /* 0x0000000400127825 */ /* 0x000fc800078e0210 */
[----:B------:R1:W-:Y:S04]  /*0700*/  STG.E desc[UR4][R8.64], R23 ;  /* 0x0000001708007986 */ /* 0x0003e8000c101904 */
[----:B------:R-:W2:Y:S04]  /*0710*/  LDG.E R20, desc[UR4][R12.64] ;  /* 0x000000040c147981 */ /* 0x000ea8000c1e1900 */
[----:B------:R-:W2:Y:S01]  /*0720*/  LDG.E R25, desc[UR4][R18.64] ;  /* 0x0000000412197981 */ /* 0x000ea2000c1e1900 */
[----:B------:R-:W-:-:S04]  /*0730*/  IMAD.WIDE R10, R0, 0x4, R8 ;  /* 0x00000004000a7825 */ /* 0x000fc800078e0208 */
[----:B0-----:R-:W-:-:S04]  /*0740*/  IMAD.WIDE R6, R0, 0x4, R12 ;  /* 0x0000000400067825 */ /* 0x001fc800078e020c */
[----:B------:R-:W-:-:S04]  /*0750*/  IMAD.WIDE R14, R0, 0x4, R18 ;  /* 0x00000004000e7825 */ /* 0x000fc800078e0212 */
[----:B--2---:R-:W-:-:S05]  /*0760*/  FADD R25, R20, R25 ;  /* 0x0000001914197221 */ /* 0x004fca0000000000 */
[----:B------:R0:W-:Y:S04]  /*0770*/  STG.E desc[UR4][R10.64], R25 ;  /* 0x000000190a007986 */ /* 0x0001e8000c101904 */
[----:B------:R-:W1:Y:S04]  /*0780*/  LDG.E R6, desc[UR4][R6.64] ;  /* 0x0000000406067981 */ /* 0x000e68000c1e1900 */
[----:B------:R-:W1:Y:S01]  /*0790*/  LDG.E R15, desc[UR4][R14.64] ;  /* 0x000000040e0f7981 */ /* 0x000e62000c1e1900 */
[----:B------:R-:W-:Y:S01]  /*07a0*/  IMAD.WIDE R16, R0, 0x4, R10 ;  /* 0x0000000400107825 */ /* 0x000fe200078e020a */
[----:B------:R-:W-:-:S03]  /*07b0*/  IADD3 R4, PT, PT, R4, 0x4, RZ ;  /* 0x0000000404047810 */ /* 0x000fc60007ffe0ff */
[----:B-1----:R-:W-:-:S05]  /*07c0*/  FADD R9, R6, R15 ;  /* 0x0000000f06097221 */ /* 0x002fca0000000000 */
[----:B------:R0:W-:Y:S02]  /*07d0*/  STG.E desc[UR4][R16.64], R9 ;  /* 0x0000000910007986 */ /* 0x0001e4000c101904 */
.L_x_2:
[----:B------:R-:W-:Y:S05]  /*07e0*/  @!P1 EXIT ;  /* 0x000000000000994d */ /* 0x000fea0003800000 */
[----:B------:R-:W-:Y:S02]  /*07f0*/  ISETP.NE.AND P0, PT, R5, 0x1, PT ;  /* 0x000000010500780c */ /* 0x000fe40003f05270 */
[----:B------:R-:W-:-:S04]  /*0800*/  LOP3.LUT R2, R2, 0x1, RZ, 0xc0, !PT ;  /* 0x0000000102027812 */ /* 0x000fc800078ec0ff */
[----:B------:R-:W-:-:S07]  /*0810*/  ISETP.NE.U32.AND P1, PT, R2, 0x1, PT ;  /* 0x000000010200780c */ /* 0x000fce0003f25070 */
[----:B------:R-:W-:Y:S06]  /*0820*/  @!P0 BRA `(.L_x_3) ;  /* 0x00000000004c8947 */ /* 0x000fec0003800000 */
[----:B------:R-:W1:Y:S01]  /*0830*/  LDC.64 R6, c[0x0][0x380] ;  /* 0x0000e000ff067b82 */ /* 0x000e620000000a00 */
[----:B------:R-:W-:-:S07]  /*0840*/  IMAD R13, R4, R0, R3 ;  /* 0x00000000040d7224 */ /* 0x000fce00078e0203 */
[----:B0-----:R-:W0:Y:S08]  /*0850*/  LDC.64 R8, c[0x0][0x388] ;  /* 0x0000e200ff087b82 */ /* 0x001e300000000a00 */
[----:B------:R-:W3:Y:S01]  /*0860*/  LDC.64 R10, c[0x0][0x390] ;  /* 0x0000e400ff0a7b82 */ /* 0x000ee20000000a00 */
[----:B-1----:R-:W-:-:S05]  /*0870*/  IMAD.WIDE R6, R13, 0x4, R6 ;  /* 0x000000040d067825 */ /* 0x002fca00078e0206 */
[----:B------:R-:W4:Y:S01]  /*0880*/  LDG.E R2, desc[UR4][R6.64] ;  /* 0x0000000406027981 */ /* 0x000f22000c1e1900 */
[----:B0-----:R-:W-:-:S05]  /*0890*/  IMAD.WIDE R8, R13, 0x4, R8 ;  /* 0x000000040d087825 */ /* 0x001fca00078e0208 */
[----:B------:R-:W4:Y:S01]  /*08a0*/  LDG.E R5, desc[UR4][R8.64] ;  /* 0x0000000408057981 */ /* 0x000f22000c1e1900 */
[----:B--2---:R-:W-:-:S04]  /*08b0*/  IMAD.WIDE R14, R0, 0x4, R8 ;  /* 0x00000004000e7825 */ /* 0x004fc800078e0208 */
[----:B---3--:R-:W-:-:S04]  /*08c0*/  IMAD.WIDE R10, R13, 0x4, R10 ;  /* 0x000000040d0a7825 */ /* 0x008fc800078e020a */
[----:B------:R-:W-:-:S04]  /*08d0*/  IMAD.WIDE R12, R0, 0x4, R6 ;  /* 0x00000004000c7825 */ /* 0x000fc800078e0206 */
[----:B----4-:R-:W-:-:S05]  /*08e0*/  FADD R5, R2, R5 ;  /* 0x0000000502057221 */ /* 0x010fca0000000000 */
[----:B------:R1:W-:Y:S04]  /*08f0*/  STG.E desc[UR4][R10.64], R5 ;  /* 0x000000050a007986 */ /* 0x0003e8000c101904 */
[----:B------:R-:W2:Y:S04]  /*0900*/  LDG.E R12, desc[UR4][R12.64] ;  /* 0x000000040c0c7981 */ /* 0x000ea8000c1e1900 */
[----:B------:R-:W2:Y:S01]  /*0910*/  LDG.E R15, desc[UR4][R14.64] ;  /* 0x000000040e0f7981 */ /* 0x000ea2000c1e1900 */
[----:B------:R-:W-:Y:S01]  /*0920*/  IMAD.WIDE R16, R0, 0x4, R10 ;  /* 0x0000000400107825 */ /* 0x000fe200078e020a */
[----:B------:R-:W-:-:S03]  /*0930*/  IADD3 R4, PT, PT, R4, 0x2, RZ ;  /* 0x0000000204047810 */ /* 0x000fc60007ffe0ff */
[----:B--2---:R-:W-:-:S05]  /*0940*/  FADD R7, R12, R15 ;  /* 0x0000000f0c077221 */ /* 0x004fca0000000000 */
[----:B------:R1:W-:Y:S02]  /*0950*/  STG.E desc[UR4][R16.64], R7 ;  /* 0x0000000710007986 */ /* 0x0003e4000c101904 */
.L_x_3:
[----:B------:R-:W-:Y:S05]  /*0960*/  @P1 EXIT ;  /* 0x000000000000194d */ /* 0x000fea0003800000 */
[----:B-1----:R-:W1:Y:S01]  /*0970*/  LDC.64 R6, c[0x0][0x380] ;  /* 0x0000e000ff067b82 */ /* 0x002e620000000a00 */
[----:B0-----:R-:W-:-:S07]  /*0980*/  IMAD R11, R4, R0, R3 ;  /* 0x00000000040b7224 */ /* 0x001fce00078e0203 */
[----:B------:R-:W0:Y:S01]  /*0990*/  LDC.64 R8, c[0x0][0x388] ;  /* 0x0000e200ff087b82 */ /* 0x000e220000000a00 */
[----:B-1----:R-:W-:-:S07]  /*09a0*/  IMAD.WIDE R2, R11, 0x4, R6 ;  /* 0x000000040b027825 */ /* 0x002fce00078e0206 */
[----:B------:R-:W1:Y:S01]  /*09b0*/  LDC.64 R6, c[0x0][0x390] ;  /* 0x0000e400ff067b82 */ /* 0x000e620000000a00 */
[----:B------:R-:W3:Y:S01]  /*09c0*/  LDG.E R2, desc[UR4][R2.64] ;  /* 0x0000000402027981 */ /* 0x000ee2000c1e1900 */
[----:B0-----:R-:W-:-:S06]  /*09d0*/  IMAD.WIDE R4, R11, 0x4, R8 ;  /* 0x000000040b047825 */ /* 0x001fcc00078e0208 */
[----:B------:R-:W3:Y:S01]  /*09e0*/  LDG.E R5, desc[UR4][R4.64] ;  /* 0x0000000404057981 */ /* 0x000ee2000c1e1900 */
[----:B-1----:R-:W-:-:S04]  /*09f0*/  IMAD.WIDE R6, R11, 0x4, R6 ;  /* 0x000000040b067825 */ /* 0x002fc800078e0206 */
[----:B---3--:R-:W-:-:S05]  /*0a00*/  FADD R9, R2, R5 ;  /* 0x0000000502097221 */ /* 0x008fca0000000000 */
[----:B------:R-:W-:Y:S01]  /*0a10*/  STG.E desc[UR4][R6.64], R9 ;  /* 0x0000000906007986 */ /* 0x000fe2000c101904 */
[----:B------:R-:W-:Y:S05]  /*0a20*/  EXIT ;  /* 0x000000000000794d */ /* 0x000fea0003800000 */
.L_x_4:
[----:B------:R-:W-:-:S00]  /*0a30*/  BRA `(.L_x_4) ;  /* 0xfffffffc00fc7947 */ /* 0x000fc0000383ffff */
[----:B------:R-:W-:-:S00]  /*0a40*/  NOP ;  /* 0x0000000000007918 */ /* 0x000fc00000000000 */
        /* <DEDUP_REMOVED lines=11> */
.L_x_5:


//--------------------- .nv.shared.reserved.0     --------------------------
	.section	.nv.shared.reserved.0,"aw",@nobits
	.weak		__nv_reservedSMEM_offset_0_alias
	.size		__nv_reservedSMEM_offset_0_alias, 0, 64
	.other		__nv_reservedSMEM_offset_0_alias,@"STO_CUDA_RESERVED_SHARED STV_DEFAULT"
__nv_reservedSMEM_offset_0_alias:
	.zero		0
	.zero		64


//--------------------- .nv.constant0._Z16sumMatrixOnGPU1DPfS_S_ii --------------------------
	.section	.nv.constant0._Z16sumMatrixOnGPU1DPfS_S_ii,"a",@progbits
	.sectionflags	@""
	.align	4
.nv.constant0._Z16sumMatrixOnGPU1DPfS_S_ii:
	.zero		928


//--------------------- SYMBOLS --------------------------

	.type		.nv.reservedSmem.offset0,@object
	.size		.nv.reservedSmem.offset0,0x4
